	.headerflags	@"EF_CUDA_TEXMODE_UNIFIED EF_CUDA_64BIT_ADDRESS EF_CUDA_ACCELERATORS EF_CUDA_SM90 EF_CUDA_VIRTUAL_SM(EF_CUDA_SM90)"
	.elftype	@"ET_EXEC"


//--------------------- .nv.info                  --------------------------
	.section	.nv.info,"",@"SHT_CUDA_INFO"
	.align	4


	//----- nvinfo : EIATTR_REGCOUNT
	.align		4
        /*0000*/ 	.byte	0x04, 0x2f
        /*0002*/ 	.short	(.L_1 - .L_0)
	.align		4
.L_0:
        /*0004*/ 	.word	index@(triton_poi_fused_convolution_div_sub_0)
        /*0008*/ 	.word	0x00000020


	//----- nvinfo : EIATTR_MIN_STACK_SIZE
	.align		4
.L_1:
        /*000c*/ 	.byte	0x04, 0x12
        /*000e*/ 	.short	(.L_3 - .L_2)
	.align		4
.L_2:
        /*0010*/ 	.word	index@(triton_poi_fused_convolution_div_sub_0)
        /*0014*/ 	.word	0x00000000


	//----- nvinfo : EIATTR_FRAME_SIZE
	.align		4
.L_3:
        /*0018*/ 	.byte	0x04, 0x11
        /*001a*/ 	.short	(.L_5 - .L_4)
	.align		4
.L_4:
        /*001c*/ 	.word	index@(triton_poi_fused_convolution_div_sub_0)
        /*0020*/ 	.word	0x00000000


	//----- nvinfo : EIATTR_MIN_STACK_SIZE
	.align		4
.L_5:
        /*0024*/ 	.byte	0x04, 0x12
        /*0026*/ 	.short	(.L_7 - .L_6)
	.align		4
.L_6:
        /*0028*/ 	.word	index@(triton_poi_fused_convolution_div_sub_0)
        /*002c*/ 	.word	0x00000000
.L_7:


//--------------------- .nv.info.triton_poi_fused_convolution_div_sub_0 --------------------------
	.section	.nv.info.triton_poi_fused_convolution_div_sub_0,"",@"SHT_CUDA_INFO"
	.sectionflags	@""
	.align	4


	//----- nvinfo : EIATTR_CUDA_API_VERSION
	.align		4
        /*0000*/ 	.byte	0x04, 0x37
        /*0002*/ 	.short	(.L_9 - .L_8)
.L_8:
        /*0004*/ 	.word	0x0000007c


	//----- nvinfo : EIATTR_KPARAM_INFO
	.align		4
.L_9:
        /*0008*/ 	.byte	0x04, 0x17
        /*000a*/ 	.short	(.L_11 - .L_10)
.L_10:
        /*000c*/ 	.word	0x00000000
        /*0010*/ 	.short	0x0003
        /*0012*/ 	.short	0x0014
        /*0014*/ 	.byte	0x00, 0xf0, 0x11, 0x00


	//----- nvinfo : EIATTR_KPARAM_INFO
	.align		4
.L_11:
        /*0018*/ 	.byte	0x04, 0x17
        /*001a*/ 	.short	(.L_13 - .L_12)
.L_12:
        /*001c*/ 	.word	0x00000000
        /*0020*/ 	.short	0x0002
        /*0022*/ 	.short	0x0010
        /*0024*/ 	.byte	0x00, 0xf0, 0x11, 0x00


	//----- nvinfo : EIATTR_KPARAM_INFO
	.align		4
.L_13:
        /*0028*/ 	.byte	0x04, 0x17
        /*002a*/ 	.short	(.L_15 - .L_14)
.L_14:
        /*002c*/ 	.word	0x00000000
        /*0030*/ 	.short	0x0001
        /*0032*/ 	.short	0x0008
        /*0034*/ 	.byte	0x00, 0xf4, 0x21, 0x00


	//----- nvinfo : EIATTR_KPARAM_INFO
	.align		4
.L_15:
        /*0038*/ 	.byte	0x04, 0x17
        /*003a*/ 	.short	(.L_17 - .L_16)
.L_16:
        /*003c*/ 	.word	0x00000000
        /*0040*/ 	.short	0x0000
        /*0042*/ 	.short	0x0000
        /*0044*/ 	.byte	0x00, 0xf4, 0x21, 0x00


	//----- nvinfo : EIATTR_SPARSE_MMA_MASK
	.align		4
.L_17:
        /*0048*/ 	.byte	0x03, 0x50
        /*004a*/ 	.short	0x0000


	//----- nvinfo : EIATTR_MAXREG_COUNT
	.align		4
        /*004c*/ 	.byte	0x03, 0x1b
        /*004e*/ 	.short	0x00ff


	//----- nvinfo : EIATTR_EXIT_INSTR_OFFSETS
	.align		4
        /*0050*/ 	.byte	0x04, 0x1c
        /*0052*/ 	.short	(.L_19 - .L_18)


	//   ....[0]....
.L_18:
        /*0054*/ 	.word	0x00000770


	//   ....[1]....
        /*0058*/ 	.word	0x00000790


	//----- nvinfo : EIATTR_REQNTID
	.align		4
.L_19:
        /*005c*/ 	.byte	0x04, 0x10
        /*005e*/ 	.short	(.L_21 - .L_20)
.L_20:
        /*0060*/ 	.word	0x00000080
        /*0064*/ 	.word	0x00000001
        /*0068*/ 	.word	0x00000001


	//----- nvinfo : EIATTR_CBANK_PARAM_SIZE
	.align		4
.L_21:
        /*006c*/ 	.byte	0x03, 0x19
        /*006e*/ 	.short	0x0018


	//----- nvinfo : EIATTR_PARAM_CBANK
	.align		4
        /*0070*/ 	.byte	0x04, 0x0a
        /*0072*/ 	.short	(.L_23 - .L_22)
	.align		4
.L_22:
        /*0074*/ 	.word	index@(.nv.constant0.triton_poi_fused_convolution_div_sub_0)
        /*0078*/ 	.short	0x0210
        /*007a*/ 	.short	0x0018


	//----- nvinfo : EIATTR_SW_WAR
	.align		4
.L_23:
        /*007c*/ 	.byte	0x04, 0x36
        /*007e*/ 	.short	(.L_25 - .L_24)
.L_24:
        /*0080*/ 	.word	0x00000008
.L_25:


//--------------------- .nv.callgraph             --------------------------
	.section	.nv.callgraph,"",@"SHT_CUDA_CALLGRAPH"
	.align	4
	.sectionentsize	8
	.align		4
        /*0000*/ 	.word	0x00000000
	.align		4
        /*0004*/ 	.word	0xffffffff
	.align		4
        /*0008*/ 	.word	0x00000000
	.align		4
        /*000c*/ 	.word	0xfffffffe
	.align		4
        /*0010*/ 	.word	0x00000000
	.align		4
        /*0014*/ 	.word	0xfffffffd
	.align		4
        /*0018*/ 	.word	0x00000000
	.align		4
        /*001c*/ 	.word	0xfffffffc


//--------------------- .text.triton_poi_fused_convolution_div_sub_0 --------------------------
	.section	.text.triton_poi_fused_convolution_div_sub_0,"ax",@progbits
	.align	128
        .global         triton_poi_fused_convolution_div_sub_0
        .type           triton_poi_fused_convolution_div_sub_0,@function
        .size           triton_poi_fused_convolution_div_sub_0,(.L_x_1 - triton_poi_fused_convolution_div_sub_0)
        .other          triton_poi_fused_convolution_div_sub_0,@"STO_CUDA_ENTRY STV_DEFAULT"
triton_poi_fused_convolution_div_sub_0:
.text.triton_poi_fused_convolution_div_sub_0:
[----:B------:R-:W0:Y:S01]  /*0000*/  LDC R1, c[0x0][0x28] ;  /* 0x00000a00ff017b82 */ /* 0x000e220000000800 */
[----:B------:R-:W1:Y:S07]  /*0010*/  S2R R10, SR_TID.X ;  /* 0x00000000000a7919 */ /* 0x000e6e0000002100 */
[----:B------:R-:W2:Y:S01]  /*0020*/  S2UR UR4, SR_CTAID.Y ;  /* 0x00000000000479c3 */ /* 0x000ea20000002600 */
[----:B------:R-:W-:Y:S01]  /*0030*/  HFMA2.MMA R0, -RZ, RZ, 0, 0 ;  /* 0x00000000ff007435 */ /* 0x000fe200000001ff */
[----:B------:R-:W3:Y:S06]  /*0040*/  S2R R3, SR_CTAID.X ;  /* 0x0000000000037919 */ /* 0x000eec0000002500 */
[----:B------:R-:W4:Y:S01]  /*0050*/  LDC.64 R12, c[0x0][0x210] ;  /* 0x00008400ff0c7b82 */ /* 0x000f220000000a00 */
[----:B--2---:R-:W-:Y:S01]  /*0060*/  USHF.L.U32 UR4, UR4, 0x6, URZ ;  /* 0x0000000604047899 */ /* 0x004fe2000800063f */
[----:B-1----:R-:W-:-:S02]  /*0070*/  SHF.R.U32.HI R19, RZ, 0x4, R10 ;  /* 0x00000004ff137819 */ /* 0x002fc4000001160a */
[----:B------:R-:W-:Y:S02]  /*0080*/  LOP3.LUT R10, R10, 0xf, RZ, 0xc0, !PT ;  /* 0x0000000f0a0a7812 */ /* 0x000fe400078ec0ff */
[----:B------:R-:W-:Y:S02]  /*0090*/  SGXT.U32 R19, R19, 0x3 ;  /* 0x000000031313781a */ /* 0x000fe40000000000 */
[----:B---3--:R-:W-:Y:S02]  /*00a0*/  LEA R10, R3, R10, 0x4 ;  /* 0x0000000a030a7211 */ /* 0x008fe400078e20ff */
[----:B------:R-:W-:Y:S01]  /*00b0*/  LOP3.LUT R19, R19, UR4, RZ, 0xfc, !PT ;  /* 0x0000000413137c12 */ /* 0x000fe2000f8efcff */
[----:B------:R-:W-:Y:S01]  /*00c0*/  ULDC.64 UR4, c[0x0][0x208] ;  /* 0x0000820000047ab9 */ /* 0x000fe20000000a00 */
[----:B------:R-:W-:-:S03]  /*00d0*/  ISETP.GE.AND P0, PT, R10, 0x9, PT ;  /* 0x000000090a00780c */ /* 0x000fc60003f06270 */
[C---:B------:R-:W-:Y:S01]  /*00e0*/  IMAD R21, R19.reuse, 0x9, R10 ;  /* 0x0000000913157824 */ /* 0x040fe200078e020a */
[----:B------:R-:W-:-:S03]  /*00f0*/  ISETP.LT.AND P1, PT, R19, 0xc0, !P0 ;  /* 0x000000c01300780c */ /* 0x000fc60004721270 */
[----:B----4-:R-:W-:Y:S01]  /*0100*/  IMAD.WIDE R14, R21, 0x4, R12 ;  /* 0x00000004150e7825 */ /* 0x010fe200078e020c */
[C---:B------:R-:W-:Y:S02]  /*0110*/  LOP3.LUT R4, R19.reuse, 0x8, RZ, 0xfc, !PT ;  /* 0x0000000813047812 */ /* 0x040fe400078efcff */
[C---:B------:R-:W-:Y:S02]  /*0120*/  LOP3.LUT R11, R19.reuse, 0x18, RZ, 0xfc, !PT ;  /* 0x00000018130b7812 */ /* 0x040fe400078efcff */
[C---:B------:R-:W-:Y:S02]  /*0130*/  LOP3.LUT R2, R19.reuse, 0x20, RZ, 0xfc, !PT ;  /* 0x0000002013027812 */ /* 0x040fe400078efcff */
[----:B------:R-:W-:Y:S02]  /*0140*/  LOP3.LUT R9, R19, 0x10, RZ, 0xfc, !PT ;  /* 0x0000001013097812 */ /* 0x000fe400078efcff */
[----:B------:R-:W-:Y:S01]  /*0150*/  IADD3 R29, R21, 0x48, RZ ;  /* 0x00000048151d7810 */ /* 0x000fe20007ffe0ff */
[----:B------:R1:W2:Y:S01]  /*0160*/  @P1 LDG.E.EL R0, desc[UR4][R14.64] ;  /* 0x000000040e001981 */ /* 0x0002a2000c2e1900 */
[----:B------:R-:W-:-:S02]  /*0170*/  ISETP.LT.AND P6, PT, R4, 0xc0, !P0 ;  /* 0x000000c00400780c */ /* 0x000fc400047c1270 */
[----:B------:R-:W-:Y:S02]  /*0180*/  ISETP.LT.AND P4, PT, R11, 0xc0, !P0 ;  /* 0x000000c00b00780c */ /* 0x000fe40004781270 */
[----:B------:R-:W-:Y:S02]  /*0190*/  ISETP.LT.AND P3, PT, R2, 0xc0, !P0 ;  /* 0x000000c00200780c */ /* 0x000fe40004761270 */
[----:B------:R-:W-:Y:S01]  /*01a0*/  LOP3.LUT R22, R19, 0x28, RZ, 0xfc, !PT ;  /* 0x0000002813167812 */ /* 0x000fe200078efcff */
[----:B------:R-:W-:Y:S01]  /*01b0*/  HFMA2.MMA R5, -RZ, RZ, 0, 0 ;  /* 0x00000000ff057435 */ /* 0x000fe200000001ff */
[----:B------:R-:W-:Y:S01]  /*01c0*/  MOV R8, RZ ;  /* 0x000000ff00087202 */ /* 0x000fe20000000f00 */
[----:B------:R-:W-:Y:S01]  /*01d0*/  IMAD.WIDE R28, R29, 0x4, R12 ;  /* 0x000000041d1c7825 */ /* 0x000fe200078e020c */
[----:B------:R-:W-:Y:S02]  /*01e0*/  ISETP.LT.AND P5, PT, R9, 0xc0, !P0 ;  /* 0x000000c00900780c */ /* 0x000fe400047a1270 */
[----:B-1----:R-:W-:-:S02]  /*01f0*/  IADD3 R15, R21, 0xd8, RZ ;  /* 0x000000d8150f7810 */ /* 0x002fc40007ffe0ff */
[----:B------:R-:W-:Y:S02]  /*0200*/  LOP3.LUT R24, R19, 0x30, RZ, 0xfc, !PT ;  /* 0x0000003013187812 */ /* 0x000fe400078efcff */
[----:B------:R-:W-:Y:S02]  /*0210*/  CS2R R6, SRZ ;  /* 0x0000000000067805 */ /* 0x000fe4000001ff00 */
[----:B------:R-:W-:Y:S02]  /*0220*/  IADD3 R17, R21, 0x120, RZ ;  /* 0x0000012015117810 */ /* 0x000fe40007ffe0ff */
[----:B------:R-:W-:Y:S02]  /*0230*/  P2R R18, PR, RZ, 0x2 ;  /* 0x00000002ff127803 */ /* 0x000fe40000000000 */
[----:B------:R-:W-:Y:S02]  /*0240*/  IADD3 R27, R21, 0x90, RZ ;  /* 0x00000090151b7810 */ /* 0x000fe40007ffe0ff */
[----:B------:R-:W-:Y:S01]  /*0250*/  ISETP.LT.AND P2, PT, R22, 0xc0, !P0 ;  /* 0x000000c01600780c */ /* 0x000fe20004741270 */
[--C-:B------:R-:W-:Y:S01]  /*0260*/  IMAD.WIDE R14, R15, 0x4, R12.reuse ;  /* 0x000000040f0e7825 */ /* 0x100fe200078e020c */
[----:B------:R-:W-:Y:S01]  /*0270*/  ISETP.LT.AND P1, PT, R24, 0xc0, !P0 ;  /* 0x000000c01800780c */ /* 0x000fe20004721270 */
[----:B------:R1:W3:Y:S01]  /*0280*/  @P6 LDG.E.EL R8, desc[UR4][R28.64] ;  /* 0x000000041c086981 */ /* 0x0002e2000c2e1900 */
[----:B------:R-:W-:Y:S01]  /*0290*/  IADD3 R20, R21, 0x168, RZ ;  /* 0x0000016815147810 */ /* 0x000fe20007ffe0ff */
[--C-:B------:R-:W-:Y:S01]  /*02a0*/  IMAD.WIDE R16, R17, 0x4, R12.reuse ;  /* 0x0000000411107825 */ /* 0x100fe200078e020c */
[----:B------:R-:W-:Y:S01]  /*02b0*/  HFMA2.MMA R23, -RZ, RZ, 0, 0 ;  /* 0x00000000ff177435 */ /* 0x000fe200000001ff */
[----:B------:R-:W-:Y:S01]  /*02c0*/  P2R R3, PR, RZ, 0x40 ;  /* 0x00000040ff037803 */ /* 0x000fe20000000000 */
[----:B------:R4:W3:Y:S01]  /*02d0*/  @P4 LDG.E.EL R6, desc[UR4][R14.64] ;  /* 0x000000040e064981 */ /* 0x0008e2000c2e1900 */
[----:B------:R-:W-:Y:S01]  /*02e0*/  IMAD.WIDE R26, R27, 0x4, R12 ;  /* 0x000000041b1a7825 */ /* 0x000fe200078e020c */
[----:B------:R-:W-:-:S02]  /*02f0*/  ISETP.NE.AND P6, PT, R18, RZ, PT ;  /* 0x000000ff1200720c */ /* 0x000fc40003fc5270 */
[----:B-1----:R-:W-:Y:S01]  /*0300*/  IADD3 R29, R21, 0x1b0, RZ ;  /* 0x000001b0151d7810 */ /* 0x002fe20007ffe0ff */
[----:B------:R1:W3:Y:S01]  /*0310*/  @P3 LDG.E.EL R5, desc[UR4][R16.64] ;  /* 0x0000000410053981 */ /* 0x0002e2000c2e1900 */
[----:B------:R-:W-:Y:S01]  /*0320*/  MOV R18, RZ ;  /* 0x000000ff00127202 */ /* 0x000fe20000000f00 */
[--C-:B----4-:R-:W-:Y:S02]  /*0330*/  IMAD.WIDE R14, R20, 0x4, R12.reuse ;  /* 0x00000004140e7825 */ /* 0x110fe400078e020c */
[----:B------:R4:W3:Y:S04]  /*0340*/  @P5 LDG.E.EL R7, desc[UR4][R26.64] ;  /* 0x000000041a075981 */ /* 0x0008e8000c2e1900 */
[----:B------:R-:W3:Y:S01]  /*0350*/  @P2 LDG.E.EL R18, desc[UR4][R14.64] ;  /* 0x000000040e122981 */ /* 0x000ee2000c2e1900 */
[----:B-1----:R-:W-:-:S05]  /*0360*/  IMAD.WIDE R16, R29, 0x4, R12 ;  /* 0x000000041d107825 */ /* 0x002fca00078e020c */
[----:B------:R1:W3:Y:S01]  /*0370*/  @P1 LDG.E.EL R23, desc[UR4][R16.64] ;  /* 0x0000000410171981 */ /* 0x0002e2000c2e1900 */
[----:B------:R-:W-:Y:S01]  /*0380*/  IADD3 R21, R21, 0x1f8, RZ ;  /* 0x000001f815157810 */ /* 0x000fe20007ffe0ff */
[----:B----4-:R-:W-:-:S04]  /*0390*/  IMAD.HI R27, R19, 0x55555556, RZ ;  /* 0x55555556131b7827 */ /* 0x010fc800078e02ff */
[----:B------:R-:W-:Y:S02]  /*03a0*/  IMAD.WIDE R20, R21, 0x4, R12 ;  /* 0x0000000415147825 */ /* 0x000fe400078e020c */
[----:B------:R-:W4:Y:S01]  /*03b0*/  LDC.64 R12, c[0x0][0x218] ;  /* 0x00008600ff0c7b82 */ /* 0x000f220000000a00 */
[----:B------:R-:W-:Y:S02]  /*03c0*/  LEA.HI R28, R27, R27, RZ, 0x1 ;  /* 0x0000001b1b1c7211 */ /* 0x000fe400078f08ff */
[----:B------:R-:W-:-:S03]  /*03d0*/  LOP3.LUT R25, R19, 0x38, RZ, 0xfc, !PT ;  /* 0x0000003813197812 */ /* 0x000fc600078efcff */
[----:B------:R-:W-:Y:S01]  /*03e0*/  IMAD R19, R28, -0x3, R19 ;  /* 0xfffffffd1c137824 */ /* 0x000fe200078e0213 */
[----:B------:R-:W-:-:S03]  /*03f0*/  ISETP.LT.AND P0, PT, R25, 0xc0, !P0 ;  /* 0x000000c01900780c */ /* 0x000fc60004701270 */
[----:B------:R-:W-:Y:S01]  /*0400*/  IMAD R19, R10, 0x3, R19 ;  /* 0x000000030a137824 */ /* 0x000fe200078e0213 */
[----:B------:R-:W-:-:S03]  /*0410*/  MOV R26, RZ ;  /* 0x000000ff001a7202 */ /* 0x000fc60000000f00 */
[----:B------:R-:W-:Y:S02]  /*0420*/  IMAD R19, R28, 0x1b, R19 ;  /* 0x0000001b1c137824 */ /* 0x000fe400078e0213 */
[----:B-1----:R-:W-:-:S04]  /*0430*/  IMAD.HI R16, R9, 0x55555556, RZ ;  /* 0x5555555609107827 */ /* 0x002fc800078e02ff */
[----:B------:R1:W5:Y:S01]  /*0440*/  @P0 LDG.E.EL R26, desc[UR4][R20.64] ;  /* 0x00000004141a0981 */ /* 0x000362000c2e1900 */
[----:B0---4-:R-:W-:Y:S01]  /*0450*/  IMAD.WIDE R14, R19, 0x4, R12 ;  /* 0x00000004130e7825 */ /* 0x011fe200078e020c */
[----:B------:R-:W-:-:S03]  /*0460*/  LEA.HI R16, R16, R16, RZ, 0x1 ;  /* 0x0000001010107211 */ /* 0x000fc600078f08ff */
[----:B------:R-:W-:-:S04]  /*0470*/  IMAD.HI R17, R11, 0x55555556, RZ ;  /* 0x555555560b117827 */ /* 0x000fc800078e02ff */
[----:B------:R-:W-:-:S04]  /*0480*/  IMAD R9, R16, -0x3, R9 ;  /* 0xfffffffd10097824 */ /* 0x000fc800078e0209 */
[----:B------:R-:W-:Y:S02]  /*0490*/  IMAD R9, R16, 0x1b, R9 ;  /* 0x0000001b10097824 */ /* 0x000fe400078e0209 */
[----:B------:R-:W-:-:S04]  /*04a0*/  IMAD.HI R16, R2, 0x55555556, RZ ;  /* 0x5555555602107827 */ /* 0x000fc800078e02ff */
[----:B------:R-:W-:Y:S01]  /*04b0*/  IMAD R9, R10, 0x3, R9 ;  /* 0x000000030a097824 */ /* 0x000fe200078e0209 */
[----:B--2---:R0:W-:Y:S01]  /*04c0*/  @P6 STG.E desc[UR4][R14.64], R0 ;  /* 0x000000000e006986 */ /* 0x0041e2000c101904 */
[----:B------:R-:W-:Y:S01]  /*04d0*/  ISETP.NE.AND P6, PT, R3, RZ, PT ;  /* 0x000000ff0300720c */ /* 0x000fe20003fc5270 */
[----:B------:R-:W-:-:S05]  /*04e0*/  IMAD.HI R3, R4, 0x55555556, RZ ;  /* 0x5555555604037827 */ /* 0x000fca00078e02ff */
[----:B------:R-:W-:-:S05]  /*04f0*/  LEA.HI R3, R3, R3, RZ, 0x1 ;  /* 0x0000000303037211 */ /* 0x000fca00078f08ff */
[----:B------:R-:W-:Y:S02]  /*0500*/  IMAD R4, R3, -0x3, R4 ;  /* 0xfffffffd03047824 */ /* 0x000fe400078e0204 */
[----:B0-----:R-:W-:-:S04]  /*0510*/  IMAD.HI R0, R22, 0x55555556, RZ ;  /* 0x5555555616007827 */ /* 0x001fc800078e02ff */
[----:B------:R-:W-:Y:S01]  /*0520*/  IMAD R3, R3, 0x1b, R4 ;  /* 0x0000001b03037824 */ /* 0x000fe200078e0204 */
[----:B------:R-:W-:Y:S01]  /*0530*/  LEA.HI R4, R17, R17, RZ, 0x1 ;  /* 0x0000001111047211 */ /* 0x000fe200078f08ff */
[----:B------:R-:W-:-:S04]  /*0540*/  IMAD.HI R17, R24, 0x55555556, RZ ;  /* 0x5555555618117827 */ /* 0x000fc800078e02ff */
[----:B------:R-:W-:Y:S01]  /*0550*/  IMAD.HI R14, R25, 0x55555556, RZ ;  /* 0x55555556190e7827 */ /* 0x000fe200078e02ff */
[----:B------:R-:W-:-:S03]  /*0560*/  LEA.HI R15, R16, R16, RZ, 0x1 ;  /* 0x00000010100f7211 */ /* 0x000fc600078f08ff */
[----:B------:R-:W-:Y:S01]  /*0570*/  IMAD R19, R4, -0x3, R11 ;  /* 0xfffffffd04137824 */ /* 0x000fe200078e020b */
[----:B------:R-:W-:Y:S02]  /*0580*/  LEA.HI R11, R0, R0, RZ, 0x1 ;  /* 0x00000000000b7211 */ /* 0x000fe400078f08ff */
[----:B------:R-:W-:Y:S02]  /*0590*/  LEA.HI R17, R17, R17, RZ, 0x1 ;  /* 0x0000001111117211 */ /* 0x000fe400078f08ff */
[----:B------:R-:W-:Y:S01]  /*05a0*/  LEA.HI R0, R14, R14, RZ, 0x1 ;  /* 0x0000000e0e007211 */ /* 0x000fe200078f08ff */
[----:B------:R-:W-:Y:S02]  /*05b0*/  IMAD R2, R15, -0x3, R2 ;  /* 0xfffffffd0f027824 */ /* 0x000fe400078e0202 */
[----:B------:R-:W-:Y:S02]  /*05c0*/  IMAD R22, R11, -0x3, R22 ;  /* 0xfffffffd0b167824 */ /* 0x000fe400078e0216 */
[----:B------:R-:W-:-:S02]  /*05d0*/  IMAD R24, R17, -0x3, R24 ;  /* 0xfffffffd11187824 */ /* 0x000fc400078e0218 */
[----:B------:R-:W-:Y:S02]  /*05e0*/  IMAD R25, R0, -0x3, R25 ;  /* 0xfffffffd00197824 */ /* 0x000fe400078e0219 */
[----:B------:R-:W-:Y:S02]  /*05f0*/  IMAD R19, R4, 0x1b, R19 ;  /* 0x0000001b04137824 */ /* 0x000fe400078e0213 */
[----:B-1----:R-:W-:Y:S02]  /*0600*/  IMAD R21, R15, 0x1b, R2 ;  /* 0x0000001b0f157824 */ /* 0x002fe400078e0202 */
[----:B------:R-:W-:Y:S02]  /*0610*/  IMAD R11, R11, 0x1b, R22 ;  /* 0x0000001b0b0b7824 */ /* 0x000fe400078e0216 */
[----:B------:R-:W-:Y:S02]  /*0620*/  IMAD R27, R17, 0x1b, R24 ;  /* 0x0000001b111b7824 */ /* 0x000fe400078e0218 */
[----:B------:R-:W-:-:S02]  /*0630*/  IMAD R29, R0, 0x1b, R25 ;  /* 0x0000001b001d7824 */ /* 0x000fc400078e0219 */
[C---:B------:R-:W-:Y:S02]  /*0640*/  IMAD R3, R10.reuse, 0x3, R3 ;  /* 0x000000030a037824 */ /* 0x040fe400078e0203 */
[C---:B------:R-:W-:Y:S02]  /*0650*/  IMAD R15, R10.reuse, 0x3, R19 ;  /* 0x000000030a0f7824 */ /* 0x040fe400078e0213 */
[C---:B------:R-:W-:Y:S02]  /*0660*/  IMAD R17, R10.reuse, 0x3, R21 ;  /* 0x000000030a117824 */ /* 0x040fe400078e0215 */
[C---:B------:R-:W-:Y:S02]  /*0670*/  IMAD R21, R10.reuse, 0x3, R11 ;  /* 0x000000030a157824 */ /* 0x040fe400078e020b */
[C---:B------:R-:W-:Y:S02]  /*0680*/  IMAD R25, R10.reuse, 0x3, R27 ;  /* 0x000000030a197824 */ /* 0x040fe400078e021b */
[----:B------:R-:W-:-:S02]  /*0690*/  IMAD R29, R10, 0x3, R29 ;  /* 0x000000030a1d7824 */ /* 0x000fc400078e021d */
[----:B------:R-:W-:-:S04]  /*06a0*/  IMAD.WIDE R2, R3, 0x4, R12 ;  /* 0x0000000403027825 */ /* 0x000fc800078e020c */
[--C-:B------:R-:W-:Y:S01]  /*06b0*/  IMAD.WIDE R10, R9, 0x4, R12.reuse ;  /* 0x00000004090a7825 */ /* 0x100fe200078e020c */
[----:B---3--:R0:W-:Y:S03]  /*06c0*/  @P6 STG.E desc[UR4][R2.64], R8 ;  /* 0x0000000802006986 */ /* 0x0081e6000c101904 */
[--C-:B------:R-:W-:Y:S01]  /*06d0*/  IMAD.WIDE R14, R15, 0x4, R12.reuse ;  /* 0x000000040f0e7825 */ /* 0x100fe200078e020c */
[----:B------:R0:W-:Y:S03]  /*06e0*/  @P5 STG.E desc[UR4][R10.64], R7 ;  /* 0x000000070a005986 */ /* 0x0001e6000c101904 */
[--C-:B------:R-:W-:Y:S01]  /*06f0*/  IMAD.WIDE R16, R17, 0x4, R12.reuse ;  /* 0x0000000411107825 */ /* 0x100fe200078e020c */
[----:B------:R0:W-:Y:S03]  /*0700*/  @P4 STG.E desc[UR4][R14.64], R6 ;  /* 0x000000060e004986 */ /* 0x0001e6000c101904 */
[--C-:B------:R-:W-:Y:S01]  /*0710*/  IMAD.WIDE R20, R21, 0x4, R12.reuse ;  /* 0x0000000415147825 */ /* 0x100fe200078e020c */
[----:B------:R0:W-:Y:S03]  /*0720*/  @P3 STG.E desc[UR4][R16.64], R5 ;  /* 0x0000000510003986 */ /* 0x0001e6000c101904 */
[--C-:B------:R-:W-:Y:S01]  /*0730*/  IMAD.WIDE R24, R25, 0x4, R12.reuse ;  /* 0x0000000419187825 */ /* 0x100fe200078e020c */
[----:B------:R0:W-:Y:S04]  /*0740*/  @P2 STG.E desc[UR4][R20.64], R18 ;  /* 0x0000001214002986 */ /* 0x0001e8000c101904 */
[----:B------:R0:W-:Y:S01]  /*0750*/  @P1 STG.E desc[UR4][R24.64], R23 ;  /* 0x0000001718001986 */ /* 0x0001e2000c101904 */
[----:B------:R-:W-:Y:S01]  /*0760*/  IMAD.WIDE R12, R29, 0x4, R12 ;  /* 0x000000041d0c7825 */ /* 0x000fe200078e020c */
[----:B0-----:R-:W-:Y:S06]  /*0770*/  @!P0 EXIT ;  /* 0x000000000000894d */ /* 0x001fec0003800000 */
[----:B-----5:R-:W-:Y:S01]  /*0780*/  STG.E desc[UR4][R12.64], R26 ;  /* 0x0000001a0c007986 */ /* 0x020fe2000c101904 */
[----:B------:R-:W-:Y:S05]  /*0790*/  EXIT ;  /* 0x000000000000794d */ /* 0x000fea0003800000 */
.L_x_0:
[----:B------:R-:W-:-:S00]  /*07a0*/  BRA `(.L_x_0) ;  /* 0xfffffffc00fc7947 */ /* 0x000fc0000383ffff */
[----:B------:R-:W-:-:S00]  /*07b0*/  NOP ;  /* 0x0000000000007918 */ /* 0x000fc00000000000 */
        /* <DEDUP_REMOVED lines=12> */
.L_x_1:


//--------------------- .nv.constant0.triton_poi_fused_convolution_div_sub_0 --------------------------
	.section	.nv.constant0.triton_poi_fused_convolution_div_sub_0,"a",@progbits
	.sectionflags	@""
	.align	4
.nv.constant0.triton_poi_fused_convolution_div_sub_0:
	.zero		552
